//
// Generated by NVIDIA NVVM Compiler
//
// Compiler Build ID: CL-36424714
// Cuda compilation tools, release 13.0, V13.0.88
// Based on NVVM 20.0.0
//

.version 9.0
.target sm_100
.address_size 64

	// .globl	_Z7patternPcS_i

.visible .entry _Z7patternPcS_i(
	.param .u64 .ptr .align 1 _Z7patternPcS_i_param_0,
	.param .u64 .ptr .align 1 _Z7patternPcS_i_param_1,
	.param .u32 _Z7patternPcS_i_param_2
)
{
	.reg .pred 	%p<6>;
	.reg .b16 	%rs<6>;
	.reg .b32 	%r<36>;
	.reg .b64 	%rd<19>;

	ld.param.u64 	%rd10, [_Z7patternPcS_i_param_0];
	ld.param.u64 	%rd11, [_Z7patternPcS_i_param_1];
	ld.param.u32 	%r20, [_Z7patternPcS_i_param_2];
	cvta.to.global.u64 	%rd1, %rd11;
	cvta.to.global.u64 	%rd2, %rd10;
	mov.u32 	%r1, %ctaid.x;
	mad.lo.s32 	%r21, %r20, %r20, %r20;
	shr.u32 	%r22, %r21, 31;
	add.s32 	%r23, %r21, %r22;
	shr.s32 	%r2, %r23, 1;
	sub.s32 	%r3, %r20, %r1;
	mad.lo.s32 	%r24, %r3, %r3, %r3;
	shr.u32 	%r25, %r24, 31;
	add.s32 	%r26, %r24, %r25;
	shr.s32 	%r27, %r26, 1;
	neg.s32 	%r4, %r27;
	setp.lt.s32 	%p1, %r3, 1;
	@%p1 bra 	$L__BB0_7;
	and.b32  	%r5, %r3, 3;
	sub.s32 	%r29, %r1, %r20;
	setp.gt.u32 	%p2, %r29, -4;
	mov.b32 	%r33, 0;
	@%p2 bra 	$L__BB0_4;
	and.b32  	%r33, %r3, 2147483644;
	neg.s32 	%r32, %r33;
	add.s64 	%rd17, %rd2, 1;
	add.s64 	%rd4, %rd1, 3;
	add.s32 	%r31, %r4, %r2;
$L__BB0_3:
	cvt.s64.s32 	%rd12, %r31;
	add.s64 	%rd13, %rd4, %rd12;
	ld.global.u8 	%rs1, [%rd17+-1];
	st.global.u8 	[%rd13+-3], %rs1;
	ld.global.u8 	%rs2, [%rd17];
	st.global.u8 	[%rd13+-2], %rs2;
	ld.global.u8 	%rs3, [%rd17+1];
	st.global.u8 	[%rd13+-1], %rs3;
	ld.global.u8 	%rs4, [%rd17+2];
	st.global.u8 	[%rd13], %rs4;
	add.s32 	%r32, %r32, 4;
	add.s64 	%rd17, %rd17, 4;
	add.s32 	%r31, %r31, 4;
	setp.ne.s32 	%p3, %r32, 0;
	@%p3 bra 	$L__BB0_3;
$L__BB0_4:
	setp.eq.s32 	%p4, %r5, 0;
	@%p4 bra 	$L__BB0_7;
	add.s32 	%r30, %r33, %r4;
	add.s32 	%r35, %r30, %r2;
	cvt.u64.u32 	%rd14, %r33;
	add.s64 	%rd18, %rd2, %rd14;
	neg.s32 	%r34, %r5;
$L__BB0_6:
	.pragma "nounroll";
	cvt.s64.s32 	%rd15, %r35;
	add.s64 	%rd16, %rd1, %rd15;
	ld.global.u8 	%rs5, [%rd18];
	st.global.u8 	[%rd16], %rs5;
	add.s32 	%r35, %r35, 1;
	add.s64 	%rd18, %rd18, 1;
	add.s32 	%r34, %r34, 1;
	setp.ne.s32 	%p5, %r34, 0;
	@%p5 bra 	$L__BB0_6;
$L__BB0_7:
	ret;

}


// ===== COMPILED SASS (sm_100) =====

	.target	sm_100

	.elftype	@"ET_EXEC"


//--------------------- .note.nv.tkinfo           --------------------------
	.section	.note.nv.tkinfo,"",@"SHT_NOTE"
	.sectionflags	@"SHF_NOTE_NV_TKINFO"
	.tkinfo
        /*0018*/ 	.word	0x00000002
        /*0030*/ 	.string	""
        /*0030*/ 	.string	"ptxas"
        /*0030*/ 	.string	"Cuda compilation tools, release 13.0, V13.0.88"
        /*0030*/ 	.string	"Build cuda_13.0.r13.0/compiler.36424714_0"
        /*0030*/ 	.string	"-arch sm_100 -m 64 "



//--------------------- .note.nv.cuinfo           --------------------------
	.section	.note.nv.cuinfo,"",@"SHT_NOTE"
	.sectionflags	@"SHF_NOTE_NV_CUINFO"
        /*0018*/ 	.short	0x0002
        /*001a*/ 	.short	0x0064
        /*001c*/ 	.short	0x0082
	.zero		2


//--------------------- .nv.info                  --------------------------
	.section	.nv.info,"",@"SHT_CUDA_INFO"
	.align	4


	//----- nvinfo : EIATTR_REGCOUNT
	.align		4
        /*0000*/ 	.byte	0x04, 0x2f
        /*0002*/ 	.short	(.L_1 - .L_0)
	.align		4
.L_0:
        /*0004*/ 	.word	index@(_Z7patternPcS_i)
        /*0008*/ 	.word	0x00000018


	//----- nvinfo : EIATTR_FRAME_SIZE
	.align		4
.L_1:
        /*000c*/ 	.byte	0x04, 0x11
        /*000e*/ 	.short	(.L_3 - .L_2)
	.align		4
.L_2:
        /*0010*/ 	.word	index@(_Z7patternPcS_i)
        /*0014*/ 	.word	0x00000000


	//----- nvinfo : EIATTR_MIN_STACK_SIZE
	.align		4
.L_3:
        /*0018*/ 	.byte	0x04, 0x12
        /*001a*/ 	.short	(.L_5 - .L_4)
	.align		4
.L_4:
        /*001c*/ 	.word	index@(_Z7patternPcS_i)
        /*0020*/ 	.word	0x00000000
.L_5:


//--------------------- .nv.compat                --------------------------
	.section	.nv.compat,"",@"SHT_CUDA_COMPAT_INFO"
	.align	4
        /*0000*/ 	.byte	0x02, 0x09, 0x00, 0x00, 0x02, 0x02, 0x01, 0x00, 0x02, 0x05, 0x05, 0x00, 0x03, 0x07, 0x01, 0x01
        /*0010*/ 	.byte	0x02, 0x03, 0x00, 0x00, 0x02, 0x06, 0x01, 0x00, 0x04, 0x0b, 0x08, 0x00, 0x09, 0x00, 0x00, 0x00
        /*0020*/ 	.byte	0x00, 0x00, 0x00, 0x00


//--------------------- .nv.info._Z7patternPcS_i  --------------------------
	.section	.nv.info._Z7patternPcS_i,"",@"SHT_CUDA_INFO"
	.sectionflags	@""
	.align	4


	//----- nvinfo : EIATTR_CUDA_API_VERSION
	.align		4
        /*0000*/ 	.byte	0x04, 0x37
        /*0002*/ 	.short	(.L_7 - .L_6)
.L_6:
        /*0004*/ 	.word	0x00000082


	//----- nvinfo : EIATTR_KPARAM_INFO
	.align		4
.L_7:
        /*0008*/ 	.byte	0x04, 0x17
        /*000a*/ 	.short	(.L_9 - .L_8)
.L_8:
        /*000c*/ 	.word	0x00000000
        /*0010*/ 	.short	0x0002
        /*0012*/ 	.short	0x0010
        /*0014*/ 	.byte	0x00, 0xf0, 0x11, 0x00


	//----- nvinfo : EIATTR_KPARAM_INFO
	.align		4
.L_9:
        /*0018*/ 	.byte	0x04, 0x17
        /*001a*/ 	.short	(.L_11 - .L_10)
.L_10:
        /*001c*/ 	.word	0x00000000
        /*0020*/ 	.short	0x0001
        /*0022*/ 	.short	0x0008
        /*0024*/ 	.byte	0x00, 0xf5, 0x21, 0x00


	//----- nvinfo : EIATTR_KPARAM_INFO
	.align		4
.L_11:
        /*0028*/ 	.byte	0x04, 0x17
        /*002a*/ 	.short	(.L_13 - .L_12)
.L_12:
        /*002c*/ 	.word	0x00000000
        /*0030*/ 	.short	0x0000
        /*0032*/ 	.short	0x0000
        /*0034*/ 	.byte	0x00, 0xf5, 0x21, 0x00


	//----- nvinfo : EIATTR_SPARSE_MMA_MASK
	.align		4
.L_13:
        /*0038*/ 	.byte	0x03, 0x50
        /*003a*/ 	.short	0x0000


	//----- nvinfo : EIATTR_MAXREG_COUNT
	.align		4
        /*003c*/ 	.byte	0x03, 0x1b
        /*003e*/ 	.short	0x00ff


	//----- nvinfo : EIATTR_MERCURY_ISA_VERSION
	.align		4
        /*0040*/ 	.byte	0x03, 0x5f
        /*0042*/ 	.short	0x0101


	//----- nvinfo : EIATTR_VRC_CTA_INIT_COUNT
	.align		4
        /*0044*/ 	.byte	0x02, 0x4a
	.zero		1
	.zero		1


	//----- nvinfo : EIATTR_EXIT_INSTR_OFFSETS
	.align		4
        /*0048*/ 	.byte	0x04, 0x1c
        /*004a*/ 	.short	(.L_15 - .L_14)


	//   ....[0]....
.L_14:
        /*004c*/ 	.word	0x00000060


	//   ....[1]....
        /*0050*/ 	.word	0x000008a0


	//   ....[2]....
        /*0054*/ 	.word	0x000009c0


	//----- nvinfo : EIATTR_CBANK_PARAM_SIZE
	.align		4
.L_15:
        /*0058*/ 	.byte	0x03, 0x19
        /*005a*/ 	.short	0x0014


	//----- nvinfo : EIATTR_PARAM_CBANK
	.align		4
        /*005c*/ 	.byte	0x04, 0x0a
        /*005e*/ 	.short	(.L_17 - .L_16)
	.align		4
.L_16:
        /*0060*/ 	.word	index@(.nv.constant0._Z7patternPcS_i)
        /*0064*/ 	.short	0x0380
        /*0066*/ 	.short	0x0014


	//----- nvinfo : EIATTR_SW_WAR
	.align		4
.L_17:
        /*0068*/ 	.byte	0x04, 0x36
        /*006a*/ 	.short	(.L_19 - .L_18)
.L_18:
        /*006c*/ 	.word	0x00000008
.L_19:


//--------------------- .nv.callgraph             --------------------------
	.section	.nv.callgraph,"",@"SHT_CUDA_CALLGRAPH"
	.align	4
	.sectionentsize	8
	.align		4
        /*0000*/ 	.word	0x00000000
	.align		4
        /*0004*/ 	.word	0xffffffff
	.align		4
        /*0008*/ 	.word	0x00000000
	.align		4
        /*000c*/ 	.word	0xfffffffe
	.align		4
        /*0010*/ 	.word	0x00000000
	.align		4
        /*0014*/ 	.word	0xfffffffd
	.align		4
        /*0018*/ 	.word	0x00000000
	.align		4
        /*001c*/ 	.word	0xfffffffc


//--------------------- .text._Z7patternPcS_i     --------------------------
	.section	.text._Z7patternPcS_i,"ax",@progbits
	.align	128
        .global         _Z7patternPcS_i
        .type           _Z7patternPcS_i,@function
        .size           _Z7patternPcS_i,(.L_x_7 - _Z7patternPcS_i)
        .other          _Z7patternPcS_i,@"STO_CUDA_ENTRY STV_DEFAULT"
_Z7patternPcS_i:
.text._Z7patternPcS_i:
[----:B------:R-:W-:Y:S08]  /*0000*/  LDC R1, c[0x0][0x37c] ;  /* 0x0000df00ff017b82 */ /* 0x000ff00000000800 */
[----:B------:R-:W0:Y:S08]  /*0010*/  S2UR UR4, SR_CTAID.X ;  /* 0x00000000000479c3 */ /* 0x000e300000002500 */
[----:B------:R-:W0:Y:S02]  /*0020*/  LDC R3, c[0x0][0x390] ;  /* 0x0000e400ff037b82 */ /* 0x000e240000000800 */
[----:B0-----:R-:W-:-:S04]  /*0030*/  VIADD R2, R3, -UR4 ;  /* 0x8000000403027c36 */ /* 0x001fc80008000000 */
[C---:B------:R-:W-:Y:S01]  /*0040*/  IMAD R0, R2.reuse, R2, R2 ;  /* 0x0000000202007224 */ /* 0x040fe200078e0202 */
[----:B------:R-:W-:-:S13]  /*0050*/  ISETP.GE.AND P0, PT, R2, 0x1, PT ;  /* 0x000000010200780c */ /* 0x000fda0003f06270 */
[----:B------:R-:W-:Y:S05]  /*0060*/  @!P0 EXIT ;  /* 0x000000000000894d */ /* 0x000fea0003800000 */
[C---:B------:R-:W-:Y:S01]  /*0070*/  IADD3 R5, PT, PT, -R3.reuse, UR4, RZ ;  /* 0x0000000403057c10 */ /* 0x040fe2000fffe1ff */
[----:B------:R-:W-:Y:S01]  /*0080*/  IMAD R3, R3, R3, R3 ;  /* 0x0000000303037224 */ /* 0x000fe200078e0203 */
[----:B------:R-:W-:Y:S01]  /*0090*/  LEA.HI R4, R0, R0, RZ, 0x1 ;  /* 0x0000000000047211 */ /* 0x000fe200078f08ff */
[----:B------:R-:W0:Y:S01]  /*00a0*/  LDCU.64 UR8, c[0x0][0x358] ;  /* 0x00006b00ff0877ac */ /* 0x000e220008000a00 */
[----:B------:R-:W-:Y:S01]  /*00b0*/  ISETP.GT.U32.AND P0, PT, R5, -0x4, PT ;  /* 0xfffffffc0500780c */ /* 0x000fe20003f04070 */
[----:B------:R-:W-:Y:S01]  /*00c0*/  IMAD.MOV.U32 R5, RZ, RZ, RZ ;  /* 0x000000ffff057224 */ /* 0x000fe200078e00ff */
[----:B------:R-:W-:Y:S02]  /*00d0*/  LEA.HI R7, R3, R3, RZ, 0x1 ;  /* 0x0000000303077211 */ /* 0x000fe400078f08ff */
[----:B------:R-:W-:Y:S02]  /*00e0*/  SHF.R.S32.HI R4, RZ, 0x1, R4 ;  /* 0x00000001ff047819 */ /* 0x000fe40000011404 */
[----:B------:R-:W-:-:S02]  /*00f0*/  LOP3.LUT R0, R2, 0x3, RZ, 0xc0, !PT ;  /* 0x0000000302007812 */ /* 0x000fc400078ec0ff */
[----:B------:R-:W-:-:S05]  /*0100*/  SHF.R.S32.HI R7, RZ, 0x1, R7 ;  /* 0x00000001ff077819 */ /* 0x000fca0000011407 */
[----:B------:R-:W-:Y:S05]  /*0110*/  @P0 BRA `(.L_x_0) ;  /* 0x0000000400dc0947 */ /* 0x000fea0003800000 */
[----:B------:R-:W1:Y:S01]  /*0120*/  LDCU.128 UR4, c[0x0][0x380] ;  /* 0x00007000ff0477ac */ /* 0x000e620008000c00 */
[----:B------:R-:W-:Y:S01]  /*0130*/  LOP3.LUT R5, R2, 0x7ffffffc, RZ, 0xc0, !PT ;  /* 0x7ffffffc02057812 */ /* 0x000fe200078ec0ff */
[----:B------:R-:W-:-:S04]  /*0140*/  IMAD.IADD R6, R7, 0x1, -R4 ;  /* 0x0000000107067824 */ /* 0x000fc800078e0a04 */
[----:B------:R-:W-:-:S05]  /*0150*/  IMAD.MOV R8, RZ, RZ, -R5 ;  /* 0x000000ffff087224 */ /* 0x000fca00078e0a05 */
[----:B------:R-:W-:Y:S01]  /*0160*/  ISETP.GE.AND P0, PT, R8, RZ, PT ;  /* 0x000000ff0800720c */ /* 0x000fe20003f06270 */
[----:B-1----:R-:W-:Y:S02]  /*0170*/  UIADD3 UR4, UP0, UPT, UR4, 0x1, URZ ;  /* 0x0000000104047890 */ /* 0x002fe4000ff1e0ff */
[----:B------:R-:W-:Y:S02]  /*0180*/  UIADD3 UR6, UP1, UPT, UR6, 0x3, URZ ;  /* 0x0000000306067890 */ /* 0x000fe4000ff3e0ff */
[----:B------:R-:W-:Y:S02]  /*0190*/  UIADD3.X UR5, UPT, UPT, URZ, UR5, URZ, UP0, !UPT ;  /* 0x00000005ff057290 */ /* 0x000fe400087fe4ff */
[----:B------:R-:W-:Y:S01]  /*01a0*/  UIADD3.X UR7, UPT, UPT, URZ, UR7, URZ, UP1, !UPT ;  /* 0x00000007ff077290 */ /* 0x000fe20008ffe4ff */
[----:B------:R-:W-:-:S03]  /*01b0*/  IMAD.U32 R2, RZ, RZ, UR4 ;  /* 0x00000004ff027e24 */ /* 0x000fc6000f8e00ff */
[----:B------:R-:W-:Y:S02]  /*01c0*/  IMAD.U32 R3, RZ, RZ, UR5 ;  /* 0x00000005ff037e24 */ /* 0x000fe4000f8e00ff */
[----:B------:R-:W-:Y:S06]  /*01d0*/  @P0 BRA `(.L_x_1) ;  /* 0x0000000400640947 */ /* 0x000fec0003800000 */
[----:B------:R-:W-:Y:S01]  /*01e0*/  IMAD.MOV R9, RZ, RZ, -R8 ;  /* 0x000000ffff097224 */ /* 0x000fe200078e0a08 */
[----:B------:R-:W-:-:S04]  /*01f0*/  PLOP3.LUT P0, PT, PT, PT, PT, 0x80, 0x8 ;  /* 0x000000000008781c */ /* 0x000fc80003f0f070 */
[----:B------:R-:W-:-:S13]  /*0200*/  ISETP.GT.AND P1, PT, R9, 0xc, PT ;  /* 0x0000000c0900780c */ /* 0x000fda0003f24270 */
[----:B------:R-:W-:Y:S05]  /*0210*/  @!P1 BRA `(.L_x_2) ;  /* 0x0000000000d09947 */ /* 0x000fea0003800000 */
[----:B------:R-:W-:-:S13]  /*0220*/  PLOP3.LUT P0, PT, PT, PT, PT, 0x8, 0x80 ;  /* 0x000000000080781c */ /* 0x000fda0003f0e170 */
.L_x_3:
[----:B0-2---:R-:W2:Y:S01]  /*0230*/  LDG.E.U8 R9, desc[UR8][R2.64+-0x1] ;  /* 0xffffff0802097981 */ /* 0x005ea2000c1e1100 */
[----:B------:R-:W-:-:S04]  /*0240*/  IADD3 R10, P1, PT, R6, UR6, RZ ;  /* 0x00000006060a7c10 */ /* 0x000fc8000ff3e0ff */
[----:B------:R-:W-:-:S05]  /*0250*/  LEA.HI.X.SX32 R11, R6, UR7, 0x1, P1 ;  /* 0x00000007060b7c11 */ /* 0x000fca00088f0eff */
[----:B--2---:R0:W-:Y:S04]  /*0260*/  STG.E.U8 desc[UR8][R10.64+-0x3], R9 ;  /* 0xfffffd090a007986 */ /* 0x0041e8000c101108 */
[----:B------:R-:W2:Y:S04]  /*0270*/  LDG.E.U8 R15, desc[UR8][R2.64] ;  /* 0x00000008020f7981 */ /* 0x000ea8000c1e1100 */
[----:B--2---:R1:W-:Y:S04]  /*0280*/  STG.E.U8 desc[UR8][R10.64+-0x2], R15 ;  /* 0xfffffe0f0a007986 */ /* 0x0043e8000c101108 */
[----:B------:R-:W2:Y:S04]  /*0290*/  LDG.E.U8 R17, desc[UR8][R2.64+0x1] ;  /* 0x0000010802117981 */ /* 0x000ea8000c1e1100 */
[----:B--2---:R2:W-:Y:S04]  /*02a0*/  STG.E.U8 desc[UR8][R10.64+-0x1], R17 ;  /* 0xffffff110a007986 */ /* 0x0045e8000c101108 */
[----:B------:R-:W3:Y:S01]  /*02b0*/  LDG.E.U8 R19, desc[UR8][R2.64+0x2] ;  /* 0x0000020802137981 */ /* 0x000ee2000c1e1100 */
[----:B------:R-:W-:-:S05]  /*02c0*/  VIADD R13, R6, 0x4 ;  /* 0x00000004060d7836 */ /* 0x000fca0000000000 */
[C---:B------:R-:W-:Y:S01]  /*02d0*/  IADD3 R12, P1, PT, R13.reuse, UR6, RZ ;  /* 0x000000060d0c7c10 */ /* 0x040fe2000ff3e0ff */
[----:B---3--:R3:W-:Y:S04]  /*02e0*/  STG.E.U8 desc[UR8][R10.64], R19 ;  /* 0x000000130a007986 */ /* 0x0087e8000c101108 */
[----:B------:R-:W4:Y:S01]  /*02f0*/  LDG.E.U8 R21, desc[UR8][R2.64+0x3] ;  /* 0x0000030802157981 */ /* 0x000f22000c1e1100 */
[----:B------:R-:W-:-:S05]  /*0300*/  LEA.HI.X.SX32 R13, R13, UR7, 0x1, P1 ;  /* 0x000000070d0d7c11 */ /* 0x000fca00088f0eff */
[----:B----4-:R4:W-:Y:S04]  /*0310*/  STG.E.U8 desc[UR8][R12.64+-0x3], R21 ;  /* 0xfffffd150c007986 */ /* 0x0109e8000c101108 */
[----:B0-----:R-:W5:Y:S04]  /*0320*/  LDG.E.U8 R9, desc[UR8][R2.64+0x4] ;  /* 0x0000040802097981 */ /* 0x001f68000c1e1100 */
[----:B-----5:R0:W-:Y:S04]  /*0330*/  STG.E.U8 desc[UR8][R12.64+-0x2], R9 ;  /* 0xfffffe090c007986 */ /* 0x0201e8000c101108 */
[----:B-1----:R-:W5:Y:S04]  /*0340*/  LDG.E.U8 R15, desc[UR8][R2.64+0x5] ;  /* 0x00000508020f7981 */ /* 0x002f68000c1e1100 */
[----:B-----5:R1:W-:Y:S04]  /*0350*/  STG.E.U8 desc[UR8][R12.64+-0x1], R15 ;  /* 0xffffff0f0c007986 */ /* 0x0203e8000c101108 */
[----:B--2---:R-:W2:Y:S01]  /*0360*/  LDG.E.U8 R17, desc[UR8][R2.64+0x6] ;  /* 0x0000060802117981 */ /* 0x004ea2000c1e1100 */
[----:B---3--:R-:W-:-:S05]  /*0370*/  VIADD R11, R6, 0x8 ;  /* 0x00000008060b7836 */ /* 0x008fca0000000000 */
[C---:B------:R-:W-:Y:S01]  /*0380*/  IADD3 R10, P1, PT, R11.reuse, UR6, RZ ;  /* 0x000000060b0a7c10 */ /* 0x040fe2000ff3e0ff */
[----:B--2---:R2:W-:Y:S04]  /*0390*/  STG.E.U8 desc[UR8][R12.64], R17 ;  /* 0x000000110c007986 */ /* 0x0045e8000c101108 */
[----:B------:R-:W3:Y:S01]  /*03a0*/  LDG.E.U8 R19, desc[UR8][R2.64+0x7] ;  /* 0x0000070802137981 */ /* 0x000ee2000c1e1100 */
[----:B------:R-:W-:-:S05]  /*03b0*/  LEA.HI.X.SX32 R11, R11, UR7, 0x1, P1 ;  /* 0x000000070b0b7c11 */ /* 0x000fca00088f0eff */
[----:B---3--:R3:W-:Y:S04]  /*03c0*/  STG.E.U8 desc[UR8][R10.64+-0x3], R19 ;  /* 0xfffffd130a007986 */ /* 0x0087e8000c101108 */
[----:B----4-:R-:W4:Y:S04]  /*03d0*/  LDG.E.U8 R21, desc[UR8][R2.64+0x8] ;  /* 0x0000080802157981 */ /* 0x010f28000c1e1100 */
[----:B----4-:R4:W-:Y:S04]  /*03e0*/  STG.E.U8 desc[UR8][R10.64+-0x2], R21 ;  /* 0xfffffe150a007986 */ /* 0x0109e8000c101108 */
[----:B0-----:R-:W5:Y:S04]  /*03f0*/  LDG.E.U8 R9, desc[UR8][R2.64+0x9] ;  /* 0x0000090802097981 */ /* 0x001f68000c1e1100 */
[----:B-----5:R0:W-:Y:S04]  /*0400*/  STG.E.U8 desc[UR8][R10.64+-0x1], R9 ;  /* 0xffffff090a007986 */ /* 0x0201e8000c101108 */
[----:B-1----:R-:W5:Y:S01]  /*0410*/  LDG.E.U8 R15, desc[UR8][R2.64+0xa] ;  /* 0x00000a08020f7981 */ /* 0x002f62000c1e1100 */
[----:B--2---:R-:W-:-:S05]  /*0420*/  VIADD R13, R6, 0xc ;  /* 0x0000000c060d7836 */ /* 0x004fca0000000000 */
[C---:B------:R-:W-:Y:S01]  /*0430*/  IADD3 R12, P1, PT, R13.reuse, UR6, RZ ;  /* 0x000000060d0c7c10 */ /* 0x040fe2000ff3e0ff */
[----:B-----5:R1:W-:Y:S04]  /*0440*/  STG.E.U8 desc[UR8][R10.64], R15 ;  /* 0x0000000f0a007986 */ /* 0x0203e8000c101108 */
[----:B------:R-:W2:Y:S01]  /*0450*/  LDG.E.U8 R17, desc[UR8][R2.64+0xb] ;  /* 0x00000b0802117981 */ /* 0x000ea2000c1e1100 */
[----:B------:R-:W-:-:S05]  /*0460*/  LEA.HI.X.SX32 R13, R13, UR7, 0x1, P1 ;  /* 0x000000070d0d7c11 */ /* 0x000fca00088f0eff */
[----:B--2---:R2:W-:Y:S04]  /*0470*/  STG.E.U8 desc[UR8][R12.64+-0x3], R17 ;  /* 0xfffffd110c007986 */ /* 0x0045e8000c101108 */
[----:B---3--:R-:W3:Y:S04]  /*0480*/  LDG.E.U8 R19, desc[UR8][R2.64+0xc] ;  /* 0x00000c0802137981 */ /* 0x008ee8000c1e1100 */
[----:B---3--:R2:W-:Y:S04]  /*0490*/  STG.E.U8 desc[UR8][R12.64+-0x2], R19 ;  /* 0xfffffe130c007986 */ /* 0x0085e8000c101108 */
[----:B----4-:R-:W3:Y:S01]  /*04a0*/  LDG.E.U8 R21, desc[UR8][R2.64+0xd] ;  /* 0x00000d0802157981 */ /* 0x010ee2000c1e1100 */
[----:B------:R-:W-:-:S05]  /*04b0*/  VIADD R8, R8, 0x10 ;  /* 0x0000001008087836 */ /* 0x000fca0000000000 */
[----:B------:R-:W-:Y:S01]  /*04c0*/  ISETP.GE.AND P1, PT, R8, -0xc, PT ;  /* 0xfffffff40800780c */ /* 0x000fe20003f26270 */
[----:B---3--:R2:W-:Y:S04]  /*04d0*/  STG.E.U8 desc[UR8][R12.64+-0x1], R21 ;  /* 0xffffff150c007986 */ /* 0x0085e8000c101108 */
[----:B0-----:R0:W3:Y:S01]  /*04e0*/  LDG.E.U8 R9, desc[UR8][R2.64+0xe] ;  /* 0x00000e0802097981 */ /* 0x0010e2000c1e1100 */
[----:B-1----:R-:W-:Y:S01]  /*04f0*/  IADD3 R10, P2, PT, R2, 0x10, RZ ;  /* 0x00000010020a7810 */ /* 0x002fe20007f5e0ff */
[----:B------:R-:W-:-:S04]  /*0500*/  VIADD R6, R6, 0x10 ;  /* 0x0000001006067836 */ /* 0x000fc80000000000 */
[----:B------:R-:W-:Y:S02]  /*0510*/  IMAD.X R11, RZ, RZ, R3, P2 ;  /* 0x000000ffff0b7224 */ /* 0x000fe400010e0603 */
[----:B0-----:R-:W-:Y:S02]  /*0520*/  IMAD.MOV.U32 R2, RZ, RZ, R10 ;  /* 0x000000ffff027224 */ /* 0x001fe400078e000a */
[----:B------:R-:W-:Y:S01]  /*0530*/  IMAD.MOV.U32 R3, RZ, RZ, R11 ;  /* 0x000000ffff037224 */ /* 0x000fe200078e000b */
[----:B---3--:R2:W-:Y:S01]  /*0540*/  STG.E.U8 desc[UR8][R12.64], R9 ;  /* 0x000000090c007986 */ /* 0x0085e2000c101108 */
[----:B------:R-:W-:Y:S05]  /*0550*/  @!P1 BRA `(.L_x_3) ;  /* 0xfffffffc00349947 */ /* 0x000fea000383ffff */
.L_x_2:
[----:B--2---:R-:W-:-:S05]  /*0560*/  IMAD.MOV R9, RZ, RZ, -R8 ;  /* 0x000000ffff097224 */ /* 0x004fca00078e0a08 */
[----:B------:R-:W-:-:S13]  /*0570*/  ISETP.GT.AND P1, PT, R9, 0x4, PT ;  /* 0x000000040900780c */ /* 0x000fda0003f24270 */
[----:B------:R-:W-:Y:S05]  /*0580*/  @!P1 BRA `(.L_x_4) ;  /* 0x0000000000709947 */ /* 0x000fea0003800000 */
[----:B0-----:R-:W2:Y:S01]  /*0590*/  LDG.E.U8 R9, desc[UR8][R2.64+-0x1] ;  /* 0xffffff0802097981 */ /* 0x001ea2000c1e1100 */
        /* <DEDUP_REMOVED lines=18> */
[----:B--2---:R0:W2:Y:S01]  /*06c0*/  LDG.E.U8 R17, desc[UR8][R2.64+0x6] ;  /* 0x0000060802117981 */ /* 0x0040a2000c1e1100 */
[----:B---3--:R-:W-:Y:S01]  /*06d0*/  IADD3 R10, P1, PT, R2, 0x8, RZ ;  /* 0x00000008020a7810 */ /* 0x008fe20007f3e0ff */
[----:B------:R-:W-:Y:S01]  /*06e0*/  VIADD R8, R8, 0x8 ;  /* 0x0000000808087836 */ /* 0x000fe20000000000 */
[----:B------:R-:W-:Y:S01]  /*06f0*/  PLOP3.LUT P0, PT, PT, PT, PT, 0x8, 0x80 ;  /* 0x000000000080781c */ /* 0x000fe20003f0e170 */
[----:B------:R-:W-:-:S02]  /*0700*/  VIADD R6, R6, 0x8 ;  /* 0x0000000806067836 */ /* 0x000fc40000000000 */
[----:B------:R-:W-:Y:S02]  /*0710*/  IMAD.X R11, RZ, RZ, R3, P1 ;  /* 0x000000ffff0b7224 */ /* 0x000fe400008e0603 */
[----:B0-----:R-:W-:Y:S02]  /*0720*/  IMAD.MOV.U32 R2, RZ, RZ, R10 ;  /* 0x000000ffff027224 */ /* 0x001fe400078e000a */
[----:B------:R-:W-:Y:S01]  /*0730*/  IMAD.MOV.U32 R3, RZ, RZ, R11 ;  /* 0x000000ffff037224 */ /* 0x000fe200078e000b */
[----:B--2---:R4:W-:Y:S06]  /*0740*/  STG.E.U8 desc[UR8][R12.64], R17 ;  /* 0x000000110c007986 */ /* 0x0049ec000c101108 */
.L_x_4:
[----:B------:R-:W-:-:S13]  /*0750*/  ISETP.NE.OR P0, PT, R8, RZ, P0 ;  /* 0x000000ff0800720c */ /* 0x000fda0000705670 */
[----:B------:R-:W-:Y:S05]  /*0760*/  @!P0 BRA `(.L_x_0) ;  /* 0x0000000000488947 */ /* 0x000fea0003800000 */
.L_x_1:
[----:B01--4-:R-:W2:Y:S01]  /*0770*/  LDG.E.U8 R9, desc[UR8][R2.64+-0x1] ;  /* 0xffffff0802097981 */ /* 0x013ea2000c1e1100 */
[----:B------:R-:W-:-:S04]  /*0780*/  IADD3 R10, P0, PT, R6, UR6, RZ ;  /* 0x00000006060a7c10 */ /* 0x000fc8000ff1e0ff */
[----:B------:R-:W-:-:S05]  /*0790*/  LEA.HI.X.SX32 R11, R6, UR7, 0x1, P0 ;  /* 0x00000007060b7c11 */ /* 0x000fca00080f0eff */
[----:B--2---:R1:W-:Y:S04]  /*07a0*/  STG.E.U8 desc[UR8][R10.64+-0x3], R9 ;  /* 0xfffffd090a007986 */ /* 0x0043e8000c101108 */
[----:B------:R-:W2:Y:S04]  /*07b0*/  LDG.E.U8 R13, desc[UR8][R2.64] ;  /* 0x00000008020d7981 */ /* 0x000ea8000c1e1100 */
[----:B--2---:R1:W-:Y:S04]  /*07c0*/  STG.E.U8 desc[UR8][R10.64+-0x2], R13 ;  /* 0xfffffe0d0a007986 */ /* 0x0043e8000c101108 */
[----:B------:R-:W2:Y:S01]  /*07d0*/  LDG.E.U8 R15, desc[UR8][R2.64+0x1] ;  /* 0x00000108020f7981 */ /* 0x000ea2000c1e1100 */
[----:B------:R-:W-:-:S05]  /*07e0*/  VIADD R8, R8, 0x4 ;  /* 0x0000000408087836 */ /* 0x000fca0000000000 */
[----:B------:R-:W-:Y:S01]  /*07f0*/  ISETP.NE.AND P0, PT, R8, RZ, PT ;  /* 0x000000ff0800720c */ /* 0x000fe20003f05270 */
[----:B--2---:R1:W-:Y:S04]  /*0800*/  STG.E.U8 desc[UR8][R10.64+-0x1], R15 ;  /* 0xffffff0f0a007986 */ /* 0x0043e8000c101108 */
[----:B------:R0:W2:Y:S01]  /*0810*/  LDG.E.U8 R17, desc[UR8][R2.64+0x2] ;  /* 0x0000020802117981 */ /* 0x0000a2000c1e1100 */
[----:B------:R-:W-:Y:S01]  /*0820*/  IADD3 R12, P1, PT, R2, 0x4, RZ ;  /* 0x00000004020c7810 */ /* 0x000fe20007f3e0ff */
[----:B------:R-:W-:-:S04]  /*0830*/  VIADD R6, R6, 0x4 ;  /* 0x0000000406067836 */ /* 0x000fc80000000000 */
[----:B------:R-:W-:Y:S02]  /*0840*/  IMAD.X R19, RZ, RZ, R3, P1 ;  /* 0x000000ffff137224 */ /* 0x000fe400008e0603 */
[----:B0-----:R-:W-:Y:S02]  /*0850*/  IMAD.MOV.U32 R2, RZ, RZ, R12 ;  /* 0x000000ffff027224 */ /* 0x001fe400078e000c */
[----:B------:R-:W-:Y:S01]  /*0860*/  IMAD.MOV.U32 R3, RZ, RZ, R19 ;  /* 0x000000ffff037224 */ /* 0x000fe200078e0013 */
[----:B--2---:R1:W-:Y:S01]  /*0870*/  STG.E.U8 desc[UR8][R10.64], R17 ;  /* 0x000000110a007986 */ /* 0x0043e2000c101108 */
[----:B------:R-:W-:Y:S05]  /*0880*/  @P0 BRA `(.L_x_1) ;  /* 0xfffffffc00b80947 */ /* 0x000fea000383ffff */
.L_x_0:
[----:B------:R-:W-:-:S13]  /*0890*/  ISETP.NE.AND P0, PT, R0, RZ, PT ;  /* 0x000000ff0000720c */ /* 0x000fda0003f05270 */
[----:B0-----:R-:W-:Y:S05]  /*08a0*/  @!P0 EXIT ;  /* 0x000000000000894d */ /* 0x001fea0003800000 */
[----:B------:R-:W0:Y:S01]  /*08b0*/  LDCU.64 UR4, c[0x0][0x380] ;  /* 0x00007000ff0477ac */ /* 0x000e220008000a00 */
[----:B-1----:R-:W1:Y:S01]  /*08c0*/  LDC.64 R10, c[0x0][0x388] ;  /* 0x0000e200ff0a7b82 */ /* 0x002e620000000a00 */
[----:B------:R-:W-:Y:S01]  /*08d0*/  IADD3 R7, PT, PT, R7, R5, -R4 ;  /* 0x0000000507077210 */ /* 0x000fe20007ffe804 */
[----:B------:R-:W-:Y:S01]  /*08e0*/  IMAD.MOV R0, RZ, RZ, -R0 ;  /* 0x000000ffff007224 */ /* 0x000fe200078e0a00 */
[----:B0-----:R-:W-:-:S05]  /*08f0*/  IADD3 R2, P0, PT, R5, UR4, RZ ;  /* 0x0000000405027c10 */ /* 0x001fca000ff1e0ff */
[----:B----4-:R-:W-:-:S08]  /*0900*/  IMAD.X R9, RZ, RZ, UR5, P0 ;  /* 0x00000005ff097e24 */ /* 0x010fd000080e06ff */
.L_x_5:
[----:B0-----:R-:W-:-:S06]  /*0910*/  IMAD.MOV.U32 R3, RZ, RZ, R9 ;  /* 0x000000ffff037224 */ /* 0x001fcc00078e0009 */
[----:B------:R0:W2:Y:S01]  /*0920*/  LDG.E.U8 R3, desc[UR8][R2.64] ;  /* 0x0000000802037981 */ /* 0x0000a2000c1e1100 */
[----:B-1----:R-:W-:Y:S01]  /*0930*/  IADD3 R4, P0, PT, R7, R10, RZ ;  /* 0x0000000a07047210 */ /* 0x002fe20007f1e0ff */
[----:B------:R-:W-:-:S03]  /*0940*/  VIADD R0, R0, 0x1 ;  /* 0x0000000100007836 */ /* 0x000fc60000000000 */
[C---:B------:R-:W-:Y:S01]  /*0950*/  LEA.HI.X.SX32 R5, R7.reuse, R11, 0x1, P0 ;  /* 0x0000000b07057211 */ /* 0x040fe200000f0eff */
[----:B------:R-:W-:Y:S01]  /*0960*/  VIADD R7, R7, 0x1 ;  /* 0x0000000107077836 */ /* 0x000fe20000000000 */
[----:B------:R-:W-:Y:S02]  /*0970*/  ISETP.NE.AND P0, PT, R0, RZ, PT ;  /* 0x000000ff0000720c */ /* 0x000fe40003f05270 */
[----:B0-----:R-:W-:-:S05]  /*0980*/  IADD3 R2, P1, PT, R2, 0x1, RZ ;  /* 0x0000000102027810 */ /* 0x001fca0007f3e0ff */
[----:B------:R-:W-:Y:S01]  /*0990*/  IMAD.X R9, RZ, RZ, R9, P1 ;  /* 0x000000ffff097224 */ /* 0x000fe200008e0609 */
[----:B--2---:R0:W-:Y:S05]  /*09a0*/  STG.E.U8 desc[UR8][R4.64], R3 ;  /* 0x0000000304007986 */ /* 0x0041ea000c101108 */
[----:B------:R-:W-:Y:S05]  /*09b0*/  @P0 BRA `(.L_x_5) ;  /* 0xfffffffc00d40947 */ /* 0x000fea000383ffff */
[----:B------:R-:W-:Y:S05]  /*09c0*/  EXIT ;  /* 0x000000000000794d */ /* 0x000fea0003800000 */
.L_x_6:
[----:B------:R-:W-:-:S00]  /*09d0*/  BRA `(.L_x_6) ;  /* 0xfffffffc00fc7947 */ /* 0x000fc0000383ffff */
[----:B------:R-:W-:-:S00]  /*09e0*/  NOP ;  /* 0x0000000000007918 */ /* 0x000fc00000000000 */
        /* <DEDUP_REMOVED lines=9> */
.L_x_7:


//--------------------- .nv.shared.reserved.0     --------------------------
	.section	.nv.shared.reserved.0,"aw",@nobits
	.weak		__nv_reservedSMEM_offset_0_alias
	.size		__nv_reservedSMEM_offset_0_alias, 0, 64
	.other		__nv_reservedSMEM_offset_0_alias,@"STO_CUDA_RESERVED_SHARED STV_DEFAULT"
__nv_reservedSMEM_offset_0_alias:
	.zero		0
	.zero		64


//--------------------- .nv.constant0._Z7patternPcS_i --------------------------
	.section	.nv.constant0._Z7patternPcS_i,"a",@progbits
	.sectionflags	@""
	.align	4
.nv.constant0._Z7patternPcS_i:
	.zero		916


//--------------------- SYMBOLS --------------------------

	.type		.nv.reservedSmem.offset0,@object
	.size		.nv.reservedSmem.offset0,0x4
